//
// Generated by NVIDIA NVVM Compiler
//
// Compiler Build ID: CL-36424714
// Cuda compilation tools, release 13.0, V13.0.88
// Based on NVVM 20.0.0
//

.version 9.0
.target sm_100
.address_size 64

	// .globl	_ZN2lm4cuda4testEiii
.extern .func  (.param .b32 func_retval0) vprintf
(
	.param .b64 vprintf_param_0,
	.param .b64 vprintf_param_1
)
;
.global .align 1 .b8 $str[30] = {76, 101, 110, 103, 116, 104, 32, 111, 102, 32, 91, 37, 100, 44, 32, 37, 100, 44, 32, 37, 100, 93, 32, 105, 115, 32, 37, 102, 10};

.visible .entry _ZN2lm4cuda4testEiii(
	.param .u32 _ZN2lm4cuda4testEiii_param_0,
	.param .u32 _ZN2lm4cuda4testEiii_param_1,
	.param .u32 _ZN2lm4cuda4testEiii_param_2
)
{
	.local .align 8 .b8 	__local_depot0[24];
	.reg .b64 	%SP;
	.reg .b64 	%SPL;
	.reg .b32 	%r<18>;
	.reg .b32 	%f<3>;
	.reg .b64 	%rd<5>;
	.reg .b64 	%fd<2>;

	mov.u64 	%SPL, __local_depot0;
	cvta.local.u64 	%SP, %SPL;
	add.u64 	%rd1, %SP, 0;
	add.u64 	%rd2, %SPL, 0;
	mov.u32 	%r1, %tid.x;
	mov.u32 	%r2, %ctaid.x;
	mov.u32 	%r3, %ntid.x;
	mad.lo.s32 	%r4, %r2, %r3, %r1;
	mov.u32 	%r5, %tid.y;
	mov.u32 	%r6, %ctaid.y;
	mov.u32 	%r7, %ntid.y;
	mad.lo.s32 	%r8, %r6, %r7, %r5;
	mov.u32 	%r9, %tid.z;
	mov.u32 	%r10, %ctaid.z;
	mov.u32 	%r11, %ntid.z;
	mad.lo.s32 	%r12, %r10, %r11, %r9;
	mul.lo.s32 	%r13, %r8, %r8;
	mad.lo.s32 	%r14, %r4, %r4, %r13;
	mad.lo.s32 	%r15, %r12, %r12, %r14;
	cvt.rn.f32.u32 	%f1, %r15;
	sqrt.rn.f32 	%f2, %f1;
	cvt.f64.f32 	%fd1, %f2;
	st.local.v2.u32 	[%rd2], {%r4, %r8};
	st.local.u32 	[%rd2+8], %r12;
	st.local.f64 	[%rd2+16], %fd1;
	mov.u64 	%rd3, $str;
	cvta.global.u64 	%rd4, %rd3;
	{ // callseq 0, 0
	.param .b64 param0;
	st.param.b64 	[param0], %rd4;
	.param .b64 param1;
	st.param.b64 	[param1], %rd1;
	.param .b32 retval0;
	call.uni (retval0), 
	vprintf, 
	(
	param0, 
	param1
	);
	ld.param.b32 	%r16, [retval0];
	} // callseq 0
	ret;

}


// ===== COMPILED SASS (sm_100) =====

	.target	sm_100

	.elftype	@"ET_EXEC"


//--------------------- .note.nv.tkinfo           --------------------------
	.section	.note.nv.tkinfo,"",@"SHT_NOTE"
	.sectionflags	@"SHF_NOTE_NV_TKINFO"
	.tkinfo
        /*0018*/ 	.word	0x00000002
        /*0030*/ 	.string	""
        /*0030*/ 	.string	"ptxas"
        /*0030*/ 	.string	"Cuda compilation tools, release 13.0, V13.0.88"
        /*0030*/ 	.string	"Build cuda_13.0.r13.0/compiler.36424714_0"
        /*0030*/ 	.string	"-arch sm_100 -m 64 "



//--------------------- .note.nv.cuinfo           --------------------------
	.section	.note.nv.cuinfo,"",@"SHT_NOTE"
	.sectionflags	@"SHF_NOTE_NV_CUINFO"
        /*0018*/ 	.short	0x0002
        /*001a*/ 	.short	0x0064
        /*001c*/ 	.short	0x0082
	.zero		2


//--------------------- .nv.info                  --------------------------
	.section	.nv.info,"",@"SHT_CUDA_INFO"
	.align	4


	//----- nvinfo : EIATTR_REGCOUNT
	.align		4
        /*0000*/ 	.byte	0x04, 0x2f
        /*0002*/ 	.short	(.L_2 - .L_1)
	.align		4
.L_1:
        /*0004*/ 	.word	index@(_ZN2lm4cuda4testEiii)
        /*0008*/ 	.word	0x00000018


	//----- nvinfo : EIATTR_FRAME_SIZE
	.align		4
.L_2:
        /*000c*/ 	.byte	0x04, 0x11
        /*000e*/ 	.short	(.L_4 - .L_3)
	.align		4
.L_3:
        /*0010*/ 	.word	index@($__internal_0_$__cuda_sm20_sqrt_rn_f32_slowpath)
        /*0014*/ 	.word	0x00000018


	//----- nvinfo : EIATTR_FRAME_SIZE
	.align		4
.L_4:
        /*0018*/ 	.byte	0x04, 0x11
        /*001a*/ 	.short	(.L_6 - .L_5)
	.align		4
.L_5:
        /*001c*/ 	.word	index@(_ZN2lm4cuda4testEiii)
        /*0020*/ 	.word	0x00000018


	//----- nvinfo : EIATTR_MIN_STACK_SIZE
	.align		4
.L_6:
        /*0024*/ 	.byte	0x04, 0x12
        /*0026*/ 	.short	(.L_8 - .L_7)
	.align		4
.L_7:
        /*0028*/ 	.word	index@(_ZN2lm4cuda4testEiii)
        /*002c*/ 	.word	0x00000018
.L_8:


//--------------------- .nv.compat                --------------------------
	.section	.nv.compat,"",@"SHT_CUDA_COMPAT_INFO"
	.align	4
        /*0000*/ 	.byte	0x02, 0x09, 0x00, 0x00, 0x02, 0x02, 0x01, 0x00, 0x02, 0x05, 0x05, 0x00, 0x03, 0x07, 0x01, 0x01
        /*0010*/ 	.byte	0x02, 0x03, 0x00, 0x00, 0x02, 0x06, 0x01, 0x00, 0x04, 0x0b, 0x08, 0x00, 0x01, 0x00, 0x00, 0x00
        /*0020*/ 	.byte	0x00, 0x00, 0x00, 0x00


//--------------------- .nv.info._ZN2lm4cuda4testEiii --------------------------
	.section	.nv.info._ZN2lm4cuda4testEiii,"",@"SHT_CUDA_INFO"
	.sectionflags	@""
	.align	4


	//----- nvinfo : EIATTR_CUDA_API_VERSION
	.align		4
        /*0000*/ 	.byte	0x04, 0x37
        /*0002*/ 	.short	(.L_10 - .L_9)
.L_9:
        /*0004*/ 	.word	0x00000082


	//----- nvinfo : EIATTR_KPARAM_INFO
	.align		4
.L_10:
        /*0008*/ 	.byte	0x04, 0x17
        /*000a*/ 	.short	(.L_12 - .L_11)
.L_11:
        /*000c*/ 	.word	0x00000000
        /*0010*/ 	.short	0x0002
        /*0012*/ 	.short	0x0008
        /*0014*/ 	.byte	0x00, 0xf0, 0x11, 0x00


	//----- nvinfo : EIATTR_KPARAM_INFO
	.align		4
.L_12:
        /*0018*/ 	.byte	0x04, 0x17
        /*001a*/ 	.short	(.L_14 - .L_13)
.L_13:
        /*001c*/ 	.word	0x00000000
        /*0020*/ 	.short	0x0001
        /*0022*/ 	.short	0x0004
        /*0024*/ 	.byte	0x00, 0xf0, 0x11, 0x00


	//----- nvinfo : EIATTR_KPARAM_INFO
	.align		4
.L_14:
        /*0028*/ 	.byte	0x04, 0x17
        /*002a*/ 	.short	(.L_16 - .L_15)
.L_15:
        /*002c*/ 	.word	0x00000000
        /*0030*/ 	.short	0x0000
        /*0032*/ 	.short	0x0000
        /*0034*/ 	.byte	0x00, 0xf0, 0x11, 0x00


	//----- nvinfo : EIATTR_SPARSE_MMA_MASK
	.align		4
.L_16:
        /*0038*/ 	.byte	0x03, 0x50
        /*003a*/ 	.short	0x0000


	//----- nvinfo : EIATTR_MAXREG_COUNT
	.align		4
        /*003c*/ 	.byte	0x03, 0x1b
        /*003e*/ 	.short	0x00ff


	//----- nvinfo : EIATTR_EXTERNS
	.align		4
        /*0040*/ 	.byte	0x04, 0x0f
        /*0042*/ 	.short	(.L_18 - .L_17)


	//   ....[0]....
	.align		4
.L_17:
        /*0044*/ 	.word	index@(vprintf)


	//----- nvinfo : EIATTR_MERCURY_ISA_VERSION
	.align		4
.L_18:
        /*0048*/ 	.byte	0x03, 0x5f
        /*004a*/ 	.short	0x0101


	//----- nvinfo : EIATTR_VRC_CTA_INIT_COUNT
	.align		4
        /*004c*/ 	.byte	0x02, 0x4a
	.zero		1
	.zero		1


	//----- nvinfo : EIATTR_SYSCALL_OFFSETS
	.align		4
        /*0050*/ 	.byte	0x04, 0x46
        /*0052*/ 	.short	(.L_20 - .L_19)


	//   ....[0]....
.L_19:
        /*0054*/ 	.word	0x000002d0


	//----- nvinfo : EIATTR_EXIT_INSTR_OFFSETS
	.align		4
.L_20:
        /*0058*/ 	.byte	0x04, 0x1c
        /*005a*/ 	.short	(.L_22 - .L_21)


	//   ....[0]....
.L_21:
        /*005c*/ 	.word	0x000002e0


	//----- nvinfo : EIATTR_CRS_STACK_SIZE
	.align		4
.L_22:
        /*0060*/ 	.byte	0x04, 0x1e
        /*0062*/ 	.short	(.L_24 - .L_23)
.L_23:
        /*0064*/ 	.word	0x00000000


	//----- nvinfo : EIATTR_CBANK_PARAM_SIZE
	.align		4
.L_24:
        /*0068*/ 	.byte	0x03, 0x19
        /*006a*/ 	.short	0x000c


	//----- nvinfo : EIATTR_PARAM_CBANK
	.align		4
        /*006c*/ 	.byte	0x04, 0x0a
        /*006e*/ 	.short	(.L_26 - .L_25)
	.align		4
.L_25:
        /*0070*/ 	.word	index@(.nv.constant0._ZN2lm4cuda4testEiii)
        /*0074*/ 	.short	0x0380
        /*0076*/ 	.short	0x000c


	//----- nvinfo : EIATTR_SW_WAR
	.align		4
.L_26:
        /*0078*/ 	.byte	0x04, 0x36
        /*007a*/ 	.short	(.L_28 - .L_27)
.L_27:
        /*007c*/ 	.word	0x00000008
.L_28:


//--------------------- .nv.callgraph             --------------------------
	.section	.nv.callgraph,"",@"SHT_CUDA_CALLGRAPH"
	.align	4
	.sectionentsize	8
	.align		4
        /*0000*/ 	.word	0x00000000
	.align		4
        /*0004*/ 	.word	0xffffffff
	.align		4
        /*0008*/ 	.word	index@(_ZN2lm4cuda4testEiii)
	.align		4
        /*000c*/ 	.word	index@(vprintf)
	.align		4
        /*0010*/ 	.word	0x00000000
	.align		4
        /*0014*/ 	.word	0xfffffffe
	.align		4
        /*0018*/ 	.word	0x00000000
	.align		4
        /*001c*/ 	.word	0xfffffffd
	.align		4
        /*0020*/ 	.word	0x00000000
	.align		4
        /*0024*/ 	.word	0xfffffffc


//--------------------- .nv.constant4             --------------------------
	.section	.nv.constant4,"a",@progbits
	.align	8
	.align		8
.nv.constant4:
        /*0000*/ 	.dword	vprintf
	.align		8
        /*0008*/ 	.dword	$str


//--------------------- .text._ZN2lm4cuda4testEiii --------------------------
	.section	.text._ZN2lm4cuda4testEiii,"ax",@progbits
	.align	128
        .global         _ZN2lm4cuda4testEiii
        .type           _ZN2lm4cuda4testEiii,@function
        .size           _ZN2lm4cuda4testEiii,(.L_x_6 - _ZN2lm4cuda4testEiii)
        .other          _ZN2lm4cuda4testEiii,@"STO_CUDA_ENTRY STV_DEFAULT"
_ZN2lm4cuda4testEiii:
.text._ZN2lm4cuda4testEiii:
[----:B------:R-:W0:Y:S01]  /*0000*/  LDC R1, c[0x0][0x37c] ;  /* 0x0000df00ff017b82 */ /* 0x000e220000000800 */
[----:B------:R-:W1:Y:S01]  /*0010*/  S2R R3, SR_TID.Y ;  /* 0x0000000000037919 */ /* 0x000e620000002200 */
[----:B------:R-:W2:Y:S06]  /*0020*/  LDCU UR5, c[0x0][0x2fc] ;  /* 0x00005f80ff0577ac */ /* 0x000eac0008000800 */
[----:B------:R-:W3:Y:S01]  /*0030*/  LDC R5, c[0x0][0x360] ;  /* 0x0000d800ff057b82 */ /* 0x000ee20000000800 */
[----:B0-----:R-:W-:Y:S01]  /*0040*/  IADD3 R1, PT, PT, R1, -0x18, RZ ;  /* 0xffffffe801017810 */ /* 0x001fe20007ffe0ff */
[----:B------:R-:W3:Y:S01]  /*0050*/  S2R R2, SR_TID.X ;  /* 0x0000000000027919 */ /* 0x000ee20000002100 */
[----:B------:R-:W-:Y:S01]  /*0060*/  BSSY.RECONVERGENT B0, `(.L_x_0) ;  /* 0x000001c000007945 */ /* 0x000fe20003800200 */
[----:B------:R-:W0:Y:S04]  /*0070*/  S2R R4, SR_TID.Z ;  /* 0x0000000000047919 */ /* 0x000e280000002300 */
[----:B------:R-:W1:Y:S08]  /*0080*/  S2UR UR6, SR_CTAID.Y ;  /* 0x00000000000679c3 */ /* 0x000e700000002600 */
[----:B------:R-:W1:Y:S08]  /*0090*/  LDC R0, c[0x0][0x364] ;  /* 0x0000d900ff007b82 */ /* 0x000e700000000800 */
[----:B------:R-:W3:Y:S08]  /*00a0*/  S2UR UR4, SR_CTAID.X ;  /* 0x00000000000479c3 */ /* 0x000ef00000002500 */
[----:B------:R-:W0:Y:S08]  /*00b0*/  S2UR UR7, SR_CTAID.Z ;  /* 0x00000000000779c3 */ /* 0x000e300000002700 */
[----:B------:R-:W0:Y:S01]  /*00c0*/  LDC R7, c[0x0][0x368] ;  /* 0x0000da00ff077b82 */ /* 0x000e220000000800 */
[----:B-1----:R-:W-:-:S02]  /*00d0*/  IMAD R3, R0, UR6, R3 ;  /* 0x0000000600037c24 */ /* 0x002fc4000f8e0203 */
[----:B---3--:R-:W-:Y:S01]  /*00e0*/  IMAD R2, R5, UR4, R2 ;  /* 0x0000000405027c24 */ /* 0x008fe2000f8e0202 */
[----:B------:R-:W1:Y:S01]  /*00f0*/  LDCU UR4, c[0x0][0x2f8] ;  /* 0x00005f00ff0477ac */ /* 0x000e620008000800 */
[----:B------:R-:W-:-:S04]  /*0100*/  IMAD R5, R3, R3, RZ ;  /* 0x0000000303057224 */ /* 0x000fc800078e02ff */
[----:B------:R-:W-:Y:S02]  /*0110*/  IMAD R5, R2, R2, R5 ;  /* 0x0000000202057224 */ /* 0x000fe400078e0205 */
[----:B0-----:R-:W-:Y:S01]  /*0120*/  IMAD R0, R7, UR7, R4 ;  /* 0x0000000707007c24 */ /* 0x001fe2000f8e0204 */
[----:B-1----:R-:W-:-:S03]  /*0130*/  IADD3 R6, P1, PT, R1, UR4, RZ ;  /* 0x0000000401067c10 */ /* 0x002fc6000ff3e0ff */
[----:B------:R-:W-:-:S05]  /*0140*/  IMAD R5, R0, R0, R5 ;  /* 0x0000000000057224 */ /* 0x000fca00078e0205 */
[----:B------:R-:W-:-:S04]  /*0150*/  I2FP.F32.U32 R4, R5 ;  /* 0x0000000500047245 */ /* 0x000fc80000201000 */
[----:B------:R-:W-:Y:S01]  /*0160*/  IADD3 R7, PT, PT, R4, -0xd000000, RZ ;  /* 0xf300000004077810 */ /* 0x000fe20007ffe0ff */
[----:B------:R0:W1:Y:S03]  /*0170*/  MUFU.RSQ R5, R4 ;  /* 0x0000000400057308 */ /* 0x0000660000001400 */
[----:B------:R-:W-:Y:S02]  /*0180*/  ISETP.GT.U32.AND P0, PT, R7, 0x727fffff, PT ;  /* 0x727fffff0700780c */ /* 0x000fe40003f04070 */
[----:B--2---:R-:W-:-:S11]  /*0190*/  IADD3.X R7, PT, PT, RZ, UR5, RZ, P1, !PT ;  /* 0x00000005ff077c10 */ /* 0x004fd60008ffe4ff */
[----:B0-----:R-:W-:Y:S05]  /*01a0*/  @!P0 BRA `(.L_x_1) ;  /* 0x00000000000c8947 */ /* 0x001fea0003800000 */
[----:B------:R-:W-:-:S07]  /*01b0*/  MOV R12, 0x1d0 ;  /* 0x000001d0000c7802 */ /* 0x000fce0000000f00 */
[----:B-1----:R-:W-:Y:S05]  /*01c0*/  CALL.REL.NOINC `($__internal_0_$__cuda_sm20_sqrt_rn_f32_slowpath) ;  /* 0x0000000000487944 */ /* 0x002fea0003c00000 */
[----:B------:R-:W-:Y:S05]  /*01d0*/  BRA `(.L_x_2) ;  /* 0x0000000000107947 */ /* 0x000fea0003800000 */
.L_x_1:
[----:B-1----:R-:W-:Y:S01]  /*01e0*/  FMUL.FTZ R9, R4, R5 ;  /* 0x0000000504097220 */ /* 0x002fe20000410000 */
[----:B------:R-:W-:-:S03]  /*01f0*/  FMUL.FTZ R5, R5, 0.5 ;  /* 0x3f00000005057820 */ /* 0x000fc60000410000 */
[----:B------:R-:W-:-:S04]  /*0200*/  FFMA R4, -R9, R9, R4 ;  /* 0x0000000909047223 */ /* 0x000fc80000000104 */
[----:B------:R-:W-:-:S07]  /*0210*/  FFMA R8, R4, R5, R9 ;  /* 0x0000000504087223 */ /* 0x000fce0000000009 */
.L_x_2:
[----:B------:R-:W-:Y:S05]  /*0220*/  BSYNC.RECONVERGENT B0 ;  /* 0x0000000000007941 */ /* 0x000fea0003800200 */
.L_x_0:
[----:B------:R-:W0:Y:S01]  /*0230*/  F2F.F64.F32 R8, R8 ;  /* 0x0000000800087310 */ /* 0x000e220000201800 */
[----:B------:R-:W-:Y:S01]  /*0240*/  MOV R10, 0x0 ;  /* 0x00000000000a7802 */ /* 0x000fe20000000f00 */
[----:B------:R1:W-:Y:S01]  /*0250*/  STL.64 [R1], R2 ;  /* 0x0000000201007387 */ /* 0x0003e20000100a00 */
[----:B------:R-:W2:Y:S03]  /*0260*/  LDCU.64 UR4, c[0x4][0x8] ;  /* 0x01000100ff0477ac */ /* 0x000ea60008000a00 */
[----:B------:R1:W-:Y:S01]  /*0270*/  STL [R1+0x8], R0 ;  /* 0x0000080001007387 */ /* 0x0003e20000100800 */
[----:B------:R-:W3:Y:S03]  /*0280*/  LDC.64 R10, c[0x4][R10] ;  /* 0x010000000a0a7b82 */ /* 0x000ee60000000a00 */
[----:B0-----:R1:W-:Y:S01]  /*0290*/  STL.64 [R1+0x10], R8 ;  /* 0x0000100801007387 */ /* 0x0013e20000100a00 */
[----:B--2---:R-:W-:-:S02]  /*02a0*/  MOV R4, UR4 ;  /* 0x0000000400047c02 */ /* 0x004fc40008000f00 */
[----:B------:R-:W-:-:S07]  /*02b0*/  MOV R5, UR5 ;  /* 0x0000000500057c02 */ /* 0x000fce0008000f00 */
[----:B------:R-:W-:-:S07]  /*02c0*/  LEPC R20, `(.L_x_3) ;  /* 0x000000001014794e */ /* 0x000fce0000000000 */
[----:B-1-3--:R-:W-:Y:S05]  /*02d0*/  CALL.ABS.NOINC R10 ;  /* 0x000000000a007343 */ /* 0x00afea0003c00000 */
.L_x_3:
[----:B------:R-:W-:Y:S05]  /*02e0*/  EXIT ;  /* 0x000000000000794d */ /* 0x000fea0003800000 */
        .weak           $__internal_0_$__cuda_sm20_sqrt_rn_f32_slowpath
        .type           $__internal_0_$__cuda_sm20_sqrt_rn_f32_slowpath,@function
        .size           $__internal_0_$__cuda_sm20_sqrt_rn_f32_slowpath,(.L_x_6 - $__internal_0_$__cuda_sm20_sqrt_rn_f32_slowpath)
$__internal_0_$__cuda_sm20_sqrt_rn_f32_slowpath:
[----:B------:R-:W-:-:S13]  /*02f0*/  LOP3.LUT P0, RZ, R4, 0x7fffffff, RZ, 0xc0, !PT ;  /* 0x7fffffff04ff7812 */ /* 0x000fda000780c0ff */
[----:B------:R-:W-:Y:S01]  /*0300*/  @!P0 MOV R5, R4 ;  /* 0x0000000400058202 */ /* 0x000fe20000000f00 */
[----:B------:R-:W-:Y:S06]  /*0310*/  @!P0 BRA `(.L_x_4) ;  /* 0x0000000000408947 */ /* 0x000fec0003800000 */
[----:B------:R-:W-:-:S13]  /*0320*/  FSETP.GEU.FTZ.AND P0, PT, R4, RZ, PT ;  /* 0x000000ff0400720b */ /* 0x000fda0003f1e000 */
[----:B------:R-:W-:Y:S01]  /*0330*/  @!P0 MOV R5, 0x7fffffff ;  /* 0x7fffffff00058802 */ /* 0x000fe20000000f00 */
[----:B------:R-:W-:Y:S06]  /*0340*/  @!P0 BRA `(.L_x_4) ;  /* 0x0000000000348947 */ /* 0x000fec0003800000 */
[----:B------:R-:W-:-:S13]  /*0350*/  FSETP.GTU.FTZ.AND P0, PT, |R4|, +INF , PT ;  /* 0x7f8000000400780b */ /* 0x000fda0003f1c200 */
[----:B------:R-:W-:Y:S01]  /*0360*/  @P0 FADD.FTZ R5, R4, 1 ;  /* 0x3f80000004050421 */ /* 0x000fe20000010000 */
[----:B------:R-:W-:Y:S06]  /*0370*/  @P0 BRA `(.L_x_4) ;  /* 0x0000000000280947 */ /* 0x000fec0003800000 */
[----:B------:R-:W-:-:S13]  /*0380*/  FSETP.NEU.FTZ.AND P0, PT, |R4|, +INF , PT ;  /* 0x7f8000000400780b */ /* 0x000fda0003f1d200 */
[----:B------:R-:W-:-:S04]  /*0390*/  @P0 FFMA R8, R4, 1.84467440737095516160e+19, RZ ;  /* 0x5f80000004080823 */ /* 0x000fc800000000ff */
[----:B------:R-:W0:Y:S02]  /*03a0*/  @P0 MUFU.RSQ R5, R8 ;  /* 0x0000000800050308 */ /* 0x000e240000001400 */
[----:B0-----:R-:W-:Y:S01]  /*03b0*/  @P0 FMUL.FTZ R9, R8, R5 ;  /* 0x0000000508090220 */ /* 0x001fe20000410000 */
[----:B------:R-:W-:Y:S01]  /*03c0*/  @P0 FMUL.FTZ R11, R5, 0.5 ;  /* 0x3f000000050b0820 */ /* 0x000fe20000410000 */
[----:B------:R-:W-:Y:S02]  /*03d0*/  @!P0 MOV R5, R4 ;  /* 0x0000000400058202 */ /* 0x000fe40000000f00 */
[----:B------:R-:W-:-:S04]  /*03e0*/  @P0 FADD.FTZ R10, -R9, -RZ ;  /* 0x800000ff090a0221 */ /* 0x000fc80000010100 */
[----:B------:R-:W-:-:S04]  /*03f0*/  @P0 FFMA R10, R9, R10, R8 ;  /* 0x0000000a090a0223 */ /* 0x000fc80000000008 */
[----:B------:R-:W-:-:S04]  /*0400*/  @P0 FFMA R10, R10, R11, R9 ;  /* 0x0000000b0a0a0223 */ /* 0x000fc80000000009 */
[----:B------:R-:W-:-:S07]  /*0410*/  @P0 FMUL.FTZ R5, R10, 2.3283064365386962891e-10 ;  /* 0x2f8000000a050820 */ /* 0x000fce0000410000 */
.L_x_4:
[----:B------:R-:W-:Y:S01]  /*0420*/  MOV R8, R5 ;  /* 0x0000000500087202 */ /* 0x000fe20000000f00 */
[----:B------:R-:W-:Y:S01]  /*0430*/  HFMA2 R5, -RZ, RZ, 0, 0 ;  /* 0x00000000ff057431 */ /* 0x000fe200000001ff */
[----:B------:R-:W-:-:S04]  /*0440*/  MOV R4, R12 ;  /* 0x0000000c00047202 */ /* 0x000fc80000000f00 */
[----:B------:R-:W-:Y:S05]  /*0450*/  RET.REL.NODEC R4 `(_ZN2lm4cuda4testEiii) ;  /* 0xfffffff804e87950 */ /* 0x000fea0003c3ffff */
.L_x_5:
[----:B------:R-:W-:-:S00]  /*0460*/  BRA `(.L_x_5) ;  /* 0xfffffffc00fc7947 */ /* 0x000fc0000383ffff */
[----:B------:R-:W-:-:S00]  /*0470*/  NOP ;  /* 0x0000000000007918 */ /* 0x000fc00000000000 */
        /* <DEDUP_REMOVED lines=8> */
.L_x_6:


//--------------------- .nv.global.init           --------------------------
	.section	.nv.global.init,"aw",@progbits
.nv.global.init:
	.type		$str,@object
	.size		$str,(.L_0 - $str)
$str:
        /*0000*/ 	.byte	0x4c, 0x65, 0x6e, 0x67, 0x74, 0x68, 0x20, 0x6f, 0x66, 0x20, 0x5b, 0x25, 0x64, 0x2c, 0x20, 0x25
        /*0010*/ 	.byte	0x64, 0x2c, 0x20, 0x25, 0x64, 0x5d, 0x20, 0x69, 0x73, 0x20, 0x25, 0x66, 0x0a, 0x00
.L_0:


//--------------------- .nv.shared.reserved.0     --------------------------
	.section	.nv.shared.reserved.0,"aw",@nobits
	.weak		__nv_reservedSMEM_offset_0_alias
	.size		__nv_reservedSMEM_offset_0_alias, 0, 64
	.other		__nv_reservedSMEM_offset_0_alias,@"STO_CUDA_RESERVED_SHARED STV_DEFAULT"
__nv_reservedSMEM_offset_0_alias:
	.zero		0
	.zero		64


//--------------------- .nv.constant0._ZN2lm4cuda4testEiii --------------------------
	.section	.nv.constant0._ZN2lm4cuda4testEiii,"a",@progbits
	.sectionflags	@""
	.align	4
.nv.constant0._ZN2lm4cuda4testEiii:
	.zero		908


//--------------------- SYMBOLS --------------------------

	.type		.nv.reservedSmem.offset0,@object
	.size		.nv.reservedSmem.offset0,0x4
	.type		vprintf,@function
